//
// Generated by NVIDIA NVVM Compiler
//
// Compiler Build ID: CL-36424714
// Cuda compilation tools, release 13.0, V13.0.88
// Based on NVVM 20.0.0
//

.version 9.0
.target sm_100
.address_size 64

	// .globl	_Z21trial_division_kernelyPi
// _ZZ21trial_division_kernelyPiE9local_ret has been demoted

.visible .entry _Z21trial_division_kernelyPi(
	.param .u64 _Z21trial_division_kernelyPi_param_0,
	.param .u64 .ptr .align 1 _Z21trial_division_kernelyPi_param_1
)
{
	.reg .pred 	%p<8>;
	.reg .b32 	%r<16>;
	.reg .b64 	%rd<18>;
	// demoted variable
	.shared .align 4 .u32 _ZZ21trial_division_kernelyPiE9local_ret;
	ld.param.u64 	%rd9, [_Z21trial_division_kernelyPi_param_0];
	ld.param.u64 	%rd10, [_Z21trial_division_kernelyPi_param_1];
	mov.u32 	%r1, %tid.x;
	mov.u32 	%r2, %ctaid.x;
	mov.u32 	%r3, %ntid.x;
	mad.lo.s32 	%r4, %r2, %r3, %r1;
	mad.lo.s32 	%r5, %r4, 6, 5;
	cvt.u64.u32 	%rd1, %r5;
	setp.ne.s32 	%p1, %r1, 0;
	@%p1 bra 	$L__BB0_2;
	mov.b32 	%r6, 0;
	st.shared.u32 	[_ZZ21trial_division_kernelyPiE9local_ret], %r6;
$L__BB0_2:
	mul.lo.s64 	%rd11, %rd1, %rd1;
	setp.gt.u64 	%p2, %rd11, %rd9;
	@%p2 bra 	$L__BB0_12;
	and.b64  	%rd12, %rd9, -4294967296;
	setp.ne.s64 	%p3, %rd12, 0;
	@%p3 bra 	$L__BB0_5;
	cvt.u32.u64 	%r7, %rd1;
	cvt.u32.u64 	%r8, %rd9;
	rem.u32 	%r9, %r8, %r7;
	cvt.u64.u32 	%rd16, %r9;
	bra.uni 	$L__BB0_6;
$L__BB0_5:
	rem.u64 	%rd16, %rd9, %rd1;
$L__BB0_6:
	setp.eq.s64 	%p4, %rd16, 0;
	@%p4 bra 	$L__BB0_11;
	add.s64 	%rd5, %rd1, 2;
	or.b64  	%rd13, %rd9, %rd5;
	and.b64  	%rd14, %rd13, -4294967296;
	setp.ne.s64 	%p5, %rd14, 0;
	@%p5 bra 	$L__BB0_9;
	cvt.u32.u64 	%r10, %rd5;
	cvt.u32.u64 	%r11, %rd9;
	rem.u32 	%r12, %r11, %r10;
	cvt.u64.u32 	%rd17, %r12;
	bra.uni 	$L__BB0_10;
$L__BB0_9:
	rem.u64 	%rd17, %rd9, %rd5;
$L__BB0_10:
	setp.ne.s64 	%p6, %rd17, 0;
	@%p6 bra 	$L__BB0_12;
$L__BB0_11:
	atom.shared.add.u32 	%r13, [_ZZ21trial_division_kernelyPiE9local_ret], 1;
$L__BB0_12:
	setp.ne.s32 	%p7, %r1, 0;
	bar.sync 	0;
	@%p7 bra 	$L__BB0_14;
	ld.shared.u32 	%r14, [_ZZ21trial_division_kernelyPiE9local_ret];
	cvta.to.global.u64 	%rd15, %rd10;
	atom.global.add.u32 	%r15, [%rd15], %r14;
$L__BB0_14:
	ret;

}


// ===== COMPILED SASS (sm_100) =====

	.target	sm_100

	.elftype	@"ET_EXEC"


//--------------------- .note.nv.tkinfo           --------------------------
	.section	.note.nv.tkinfo,"",@"SHT_NOTE"
	.sectionflags	@"SHF_NOTE_NV_TKINFO"
	.tkinfo
        /*0018*/ 	.word	0x00000002
        /*0030*/ 	.string	""
        /*0030*/ 	.string	"ptxas"
        /*0030*/ 	.string	"Cuda compilation tools, release 13.0, V13.0.88"
        /*0030*/ 	.string	"Build cuda_13.0.r13.0/compiler.36424714_0"
        /*0030*/ 	.string	"-arch sm_100 -m 64 "



//--------------------- .note.nv.cuinfo           --------------------------
	.section	.note.nv.cuinfo,"",@"SHT_NOTE"
	.sectionflags	@"SHF_NOTE_NV_CUINFO"
        /*0018*/ 	.short	0x0002
        /*001a*/ 	.short	0x0064
        /*001c*/ 	.short	0x0082
	.zero		2


//--------------------- .nv.info                  --------------------------
	.section	.nv.info,"",@"SHT_CUDA_INFO"
	.align	4


	//----- nvinfo : EIATTR_REGCOUNT
	.align		4
        /*0000*/ 	.byte	0x04, 0x2f
        /*0002*/ 	.short	(.L_1 - .L_0)
	.align		4
.L_0:
        /*0004*/ 	.word	index@(_Z21trial_division_kernelyPi)
        /*0008*/ 	.word	0x00000014


	//----- nvinfo : EIATTR_FRAME_SIZE
	.align		4
.L_1:
        /*000c*/ 	.byte	0x04, 0x11
        /*000e*/ 	.short	(.L_3 - .L_2)
	.align		4
.L_2:
        /*0010*/ 	.word	index@($__internal_0_$__cuda_sm20_rem_u64)
        /*0014*/ 	.word	0x00000000


	//----- nvinfo : EIATTR_FRAME_SIZE
	.align		4
.L_3:
        /*0018*/ 	.byte	0x04, 0x11
        /*001a*/ 	.short	(.L_5 - .L_4)
	.align		4
.L_4:
        /*001c*/ 	.word	index@(_Z21trial_division_kernelyPi)
        /*0020*/ 	.word	0x00000000


	//----- nvinfo : EIATTR_MIN_STACK_SIZE
	.align		4
.L_5:
        /*0024*/ 	.byte	0x04, 0x12
        /*0026*/ 	.short	(.L_7 - .L_6)
	.align		4
.L_6:
        /*0028*/ 	.word	index@(_Z21trial_division_kernelyPi)
        /*002c*/ 	.word	0x00000000
.L_7:


//--------------------- .nv.compat                --------------------------
	.section	.nv.compat,"",@"SHT_CUDA_COMPAT_INFO"
	.align	4
        /*0000*/ 	.byte	0x02, 0x09, 0x00, 0x00, 0x02, 0x02, 0x01, 0x00, 0x02, 0x05, 0x05, 0x00, 0x03, 0x07, 0x01, 0x01
        /*0010*/ 	.byte	0x02, 0x03, 0x00, 0x00, 0x02, 0x06, 0x01, 0x00, 0x04, 0x0b, 0x08, 0x00, 0x09, 0x00, 0x00, 0x00
        /*0020*/ 	.byte	0x00, 0x00, 0x00, 0x00


//--------------------- .nv.info._Z21trial_division_kernelyPi --------------------------
	.section	.nv.info._Z21trial_division_kernelyPi,"",@"SHT_CUDA_INFO"
	.sectionflags	@""
	.align	4


	//----- nvinfo : EIATTR_CUDA_API_VERSION
	.align		4
        /*0000*/ 	.byte	0x04, 0x37
        /*0002*/ 	.short	(.L_9 - .L_8)
.L_8:
        /*0004*/ 	.word	0x00000082


	//----- nvinfo : EIATTR_KPARAM_INFO
	.align		4
.L_9:
        /*0008*/ 	.byte	0x04, 0x17
        /*000a*/ 	.short	(.L_11 - .L_10)
.L_10:
        /*000c*/ 	.word	0x00000000
        /*0010*/ 	.short	0x0001
        /*0012*/ 	.short	0x0008
        /*0014*/ 	.byte	0x00, 0xf5, 0x21, 0x00


	//----- nvinfo : EIATTR_KPARAM_INFO
	.align		4
.L_11:
        /*0018*/ 	.byte	0x04, 0x17
        /*001a*/ 	.short	(.L_13 - .L_12)
.L_12:
        /*001c*/ 	.word	0x00000000
        /*0020*/ 	.short	0x0000
        /*0022*/ 	.short	0x0000
        /*0024*/ 	.byte	0x00, 0xf0, 0x21, 0x00


	//----- nvinfo : EIATTR_SPARSE_MMA_MASK
	.align		4
.L_13:
        /*0028*/ 	.byte	0x03, 0x50
        /*002a*/ 	.short	0x0000


	//----- nvinfo : EIATTR_MAXREG_COUNT
	.align		4
        /*002c*/ 	.byte	0x03, 0x1b
        /*002e*/ 	.short	0x00ff


	//----- nvinfo : EIATTR_NUM_BARRIERS
	.align		4
        /*0030*/ 	.byte	0x02, 0x4c
        /*0032*/ 	.byte	0x01
	.zero		1


	//----- nvinfo : EIATTR_MERCURY_ISA_VERSION
	.align		4
        /*0034*/ 	.byte	0x03, 0x5f
        /*0036*/ 	.short	0x0101


	//----- nvinfo : EIATTR_VRC_CTA_INIT_COUNT
	.align		4
        /*0038*/ 	.byte	0x02, 0x4a
	.zero		1
	.zero		1


	//----- nvinfo : EIATTR_EXIT_INSTR_OFFSETS
	.align		4
        /*003c*/ 	.byte	0x04, 0x1c
        /*003e*/ 	.short	(.L_15 - .L_14)


	//   ....[0]....
.L_14:
        /*0040*/ 	.word	0x00000600


	//   ....[1]....
        /*0044*/ 	.word	0x00000680


	//----- nvinfo : EIATTR_CRS_STACK_SIZE
	.align		4
.L_15:
        /*0048*/ 	.byte	0x04, 0x1e
        /*004a*/ 	.short	(.L_17 - .L_16)
.L_16:
        /*004c*/ 	.word	0x00000000


	//----- nvinfo : EIATTR_CBANK_PARAM_SIZE
	.align		4
.L_17:
        /*0050*/ 	.byte	0x03, 0x19
        /*0052*/ 	.short	0x0010


	//----- nvinfo : EIATTR_PARAM_CBANK
	.align		4
        /*0054*/ 	.byte	0x04, 0x0a
        /*0056*/ 	.short	(.L_19 - .L_18)
	.align		4
.L_18:
        /*0058*/ 	.word	index@(.nv.constant0._Z21trial_division_kernelyPi)
        /*005c*/ 	.short	0x0380
        /*005e*/ 	.short	0x0010


	//----- nvinfo : EIATTR_SW_WAR
	.align		4
.L_19:
        /*0060*/ 	.byte	0x04, 0x36
        /*0062*/ 	.short	(.L_21 - .L_20)
.L_20:
        /*0064*/ 	.word	0x00000008
.L_21:


//--------------------- .nv.callgraph             --------------------------
	.section	.nv.callgraph,"",@"SHT_CUDA_CALLGRAPH"
	.align	4
	.sectionentsize	8
	.align		4
        /*0000*/ 	.word	0x00000000
	.align		4
        /*0004*/ 	.word	0xffffffff
	.align		4
        /*0008*/ 	.word	0x00000000
	.align		4
        /*000c*/ 	.word	0xfffffffe
	.align		4
        /*0010*/ 	.word	0x00000000
	.align		4
        /*0014*/ 	.word	0xfffffffd
	.align		4
        /*0018*/ 	.word	0x00000000
	.align		4
        /*001c*/ 	.word	0xfffffffc


//--------------------- .text._Z21trial_division_kernelyPi --------------------------
	.section	.text._Z21trial_division_kernelyPi,"ax",@progbits
	.align	128
        .global         _Z21trial_division_kernelyPi
        .type           _Z21trial_division_kernelyPi,@function
        .size           _Z21trial_division_kernelyPi,(.L_x_10 - _Z21trial_division_kernelyPi)
        .other          _Z21trial_division_kernelyPi,@"STO_CUDA_ENTRY STV_DEFAULT"
_Z21trial_division_kernelyPi:
.text._Z21trial_division_kernelyPi:
[----:B------:R-:W-:Y:S01]  /*0000*/  LDC R1, c[0x0][0x37c] ;  /* 0x0000df00ff017b82 */ /* 0x000fe20000000800 */
[----:B------:R-:W0:Y:S07]  /*0010*/  S2R R0, SR_TID.X ;  /* 0x0000000000007919 */ /* 0x000e2e0000002100 */
[----:B------:R-:W1:Y:S01]  /*0020*/  S2UR UR4, SR_CTAID.X ;  /* 0x00000000000479c3 */ /* 0x000e620000002500 */
[----:B------:R-:W2:Y:S01]  /*0030*/  LDCU.64 UR6, c[0x0][0x380] ;  /* 0x00007000ff0677ac */ /* 0x000ea20008000a00 */
[----:B------:R-:W-:Y:S01]  /*0040*/  IMAD.MOV.U32 R7, RZ, RZ, 0x6 ;  /* 0x00000006ff077424 */ /* 0x000fe200078e00ff */
[----:B------:R-:W-:Y:S05]  /*0050*/  BSSY.RECONVERGENT B0, `(.L_x_0) ;  /* 0x0000057000007945 */ /* 0x000fea0003800200 */
[----:B------:R-:W1:Y:S01]  /*0060*/  LDC R5, c[0x0][0x360] ;  /* 0x0000d800ff057b82 */ /* 0x000e620000000800 */
[----:B0-----:R-:W-:Y:S01]  /*0070*/  ISETP.NE.AND P0, PT, R0, RZ, PT ;  /* 0x000000ff0000720c */ /* 0x001fe20003f05270 */
[----:B-1----:R-:W-:Y:S01]  /*0080*/  IMAD R2, R5, UR4, R0 ;  /* 0x0000000405027c24 */ /* 0x002fe2000f8e0200 */
[----:B------:R-:W-:-:S03]  /*0090*/  UMOV UR4, URZ ;  /* 0x000000ff00047c82 */ /* 0x000fc60008000000 */
[----:B------:R-:W-:-:S08]  /*00a0*/  IMAD R2, R2, R7, 0x5 ;  /* 0x0000000502027424 */ /* 0x000fd000078e0207 */
[----:B------:R-:W0:Y:S01]  /*00b0*/  @!P0 S2R R4, SR_CgaCtaId ;  /* 0x0000000000048919 */ /* 0x000e220000008800 */
[----:B------:R-:W-:-:S04]  /*00c0*/  @!P0 MOV R3, 0x400 ;  /* 0x0000040000038802 */ /* 0x000fc80000000f00 */
[----:B0-----:R-:W-:Y:S01]  /*00d0*/  @!P0 LEA R3, R4, R3, 0x18 ;  /* 0x0000000304038211 */ /* 0x001fe200078ec0ff */
[----:B------:R-:W-:-:S04]  /*00e0*/  IMAD.WIDE.U32 R4, R2, R2, RZ ;  /* 0x0000000202047225 */ /* 0x000fc800078e00ff */
[----:B------:R0:W-:Y:S01]  /*00f0*/  @!P0 STS [R3], RZ ;  /* 0x000000ff03008388 */ /* 0x0001e20000000800 */
[----:B--2---:R-:W-:Y:S01]  /*0100*/  ISETP.GT.U32.AND P0, PT, R4, UR6, PT ;  /* 0x0000000604007c0c */ /* 0x004fe2000bf04070 */
[----:B------:R-:W-:-:S05]  /*0110*/  VIADD R4, R5, UR4 ;  /* 0x0000000405047c36 */ /* 0x000fca0008000000 */
[----:B------:R-:W-:-:S13]  /*0120*/  ISETP.GT.U32.AND.EX P0, PT, R4, UR7, PT, P0 ;  /* 0x0000000704007c0c */ /* 0x000fda000bf04100 */
[----:B0-----:R-:W-:Y:S05]  /*0130*/  @P0 BRA `(.L_x_1) ;  /* 0x0000000400200947 */ /* 0x001fea0003800000 */
[----:B------:R-:W0:Y:S01]  /*0140*/  LDC R3, c[0x0][0x380] ;  /* 0x0000e000ff037b82 */ /* 0x000e220000000800 */
[----:B------:R-:W-:-:S07]  /*0150*/  UISETP.NE.U32.AND UP0, UPT, UR7, URZ, UPT ;  /* 0x000000ff0700728c */ /* 0x000fce000bf05070 */
[----:B------:R-:W1:Y:S02]  /*0160*/  LDC R4, c[0x0][0x384] ;  /* 0x0000e100ff047b82 */ /* 0x000e640000000800 */
[----:B------:R-:W-:Y:S05]  /*0170*/  BRA.U UP0, `(.L_x_2) ;  /* 0x0000000100507547 */ /* 0x000fea000b800000 */
[----:B------:R-:W2:Y:S01]  /*0180*/  I2F.U32.RP R5, R2 ;  /* 0x0000000200057306 */ /* 0x000ea20000209000 */
[----:B------:R-:W-:Y:S02]  /*0190*/  IADD3 R9, PT, PT, RZ, -R2, RZ ;  /* 0x80000002ff097210 */ /* 0x000fe40007ffe0ff */
[----:B------:R-:W-:-:S05]  /*01a0*/  ISETP.NE.U32.AND P1, PT, R2, RZ, PT ;  /* 0x000000ff0200720c */ /* 0x000fca0003f25070 */
[----:B--2---:R-:W2:Y:S02]  /*01b0*/  MUFU.RCP R5, R5 ;  /* 0x0000000500057308 */ /* 0x004ea40000001000 */
[----:B--2---:R-:W-:-:S06]  /*01c0*/  VIADD R6, R5, 0xffffffe ;  /* 0x0ffffffe05067836 */ /* 0x004fcc0000000000 */
[----:B------:R2:W3:Y:S02]  /*01d0*/  F2I.FTZ.U32.TRUNC.NTZ R7, R6 ;  /* 0x0000000600077305 */ /* 0x0004e4000021f000 */
[----:B--2---:R-:W-:Y:S02]  /*01e0*/  IMAD.MOV.U32 R6, RZ, RZ, RZ ;  /* 0x000000ffff067224 */ /* 0x004fe400078e00ff */
[----:B---3--:R-:W-:-:S04]  /*01f0*/  IMAD R9, R9, R7, RZ ;  /* 0x0000000709097224 */ /* 0x008fc800078e02ff */
[----:B------:R-:W-:-:S06]  /*0200*/  IMAD.HI.U32 R7, R7, R9, R6 ;  /* 0x0000000907077227 */ /* 0x000fcc00078e0006 */
[----:B------:R-:W-:-:S04]  /*0210*/  IMAD.HI.U32 R7, R7, UR6, RZ ;  /* 0x0000000607077c27 */ /* 0x000fc8000f8e00ff */
[----:B------:R-:W-:-:S04]  /*0220*/  IMAD.MOV R7, RZ, RZ, -R7 ;  /* 0x000000ffff077224 */ /* 0x000fc800078e0a07 */
[----:B------:R-:W-:-:S05]  /*0230*/  IMAD R7, R2, R7, UR6 ;  /* 0x0000000602077e24 */ /* 0x000fca000f8e0207 */
[----:B------:R-:W-:-:S13]  /*0240*/  ISETP.GE.U32.AND P0, PT, R7, R2, PT ;  /* 0x000000020700720c */ /* 0x000fda0003f06070 */
[----:B------:R-:W-:-:S04]  /*0250*/  @P0 IADD3 R7, PT, PT, -R2, R7, RZ ;  /* 0x0000000702070210 */ /* 0x000fc80007ffe1ff */
[----:B------:R-:W-:-:S13]  /*0260*/  ISETP.GE.U32.AND P0, PT, R7, R2, PT ;  /* 0x000000020700720c */ /* 0x000fda0003f06070 */
[----:B------:R-:W-:Y:S01]  /*0270*/  @P0 IMAD.IADD R7, R7, 0x1, -R2 ;  /* 0x0000000107070824 */ /* 0x000fe200078e0a02 */
[----:B------:R-:W-:-:S04]  /*0280*/  @!P1 LOP3.LUT R7, RZ, R2, RZ, 0x33, !PT ;  /* 0x00000002ff079212 */ /* 0x000fc800078e33ff */
[----:B------:R-:W-:-:S04]  /*0290*/  ISETP.NE.U32.AND P0, PT, R7, RZ, PT ;  /* 0x000000ff0700720c */ /* 0x000fc80003f05070 */
[----:B------:R-:W-:Y:S01]  /*02a0*/  ISETP.NE.AND.EX P0, PT, RZ, RZ, PT, P0 ;  /* 0x000000ffff00720c */ /* 0x000fe20003f05300 */
[----:B------:R-:W-:-:S12]  /*02b0*/  BRA `(.L_x_3) ;  /* 0x0000000000147947 */ /* 0x000fd80003800000 */
.L_x_2:
[----:B------:R-:W-:Y:S01]  /*02c0*/  IMAD.MOV.U32 R5, RZ, RZ, RZ ;  /* 0x000000ffff057224 */ /* 0x000fe200078e00ff */
[----:B------:R-:W-:-:S07]  /*02d0*/  MOV R6, 0x2f0 ;  /* 0x000002f000067802 */ /* 0x000fce0000000f00 */
[----:B01----:R-:W-:Y:S05]  /*02e0*/  CALL.REL.NOINC `($__internal_0_$__cuda_sm20_rem_u64) ;  /* 0x0000000000e87944 */ /* 0x003fea0003c00000 */
[----:B------:R-:W-:-:S04]  /*02f0*/  ISETP.NE.U32.AND P0, PT, R5, RZ, PT ;  /* 0x000000ff0500720c */ /* 0x000fc80003f05070 */
[----:B------:R-:W-:-:S13]  /*0300*/  ISETP.NE.AND.EX P0, PT, R8, RZ, PT, P0 ;  /* 0x000000ff0800720c */ /* 0x000fda0003f05300 */
.L_x_3:
[----:B------:R-:W-:Y:S04]  /*0310*/  BSSY.RELIABLE B1, `(.L_x_4) ;  /* 0x0000026000017945 */ /* 0x000fe80003800100 */
[----:B------:R-:W-:Y:S05]  /*0320*/  @!P0 BRA `(.L_x_5) ;  /* 0x0000000000908947 */ /* 0x000fea0003800000 */
[----:B------:R-:W2:Y:S01]  /*0330*/  LDCU UR4, c[0x0][0x384] ;  /* 0x00007080ff0477ac */ /* 0x000ea20008000800 */
[----:B------:R-:W-:Y:S01]  /*0340*/  IADD3 R6, P0, PT, R2, 0x2, RZ ;  /* 0x0000000202067810 */ /* 0x000fe20007f1e0ff */
[----:B------:R-:W-:Y:S03]  /*0350*/  BSSY.RECONVERGENT B2, `(.L_x_6) ;  /* 0x000001f000027945 */ /* 0x000fe60003800200 */
[----:B------:R-:W-:-:S04]  /*0360*/  IADD3.X R5, PT, PT, RZ, RZ, RZ, P0, !PT ;  /* 0x000000ffff057210 */ /* 0x000fc800007fe4ff */
[----:B--2---:R-:W-:-:S04]  /*0370*/  LOP3.LUT R2, R5, UR4, RZ, 0xfc, !PT ;  /* 0x0000000405027c12 */ /* 0x004fc8000f8efcff */
[----:B------:R-:W-:-:S13]  /*0380*/  ISETP.NE.U32.AND P0, PT, R2, RZ, PT ;  /* 0x000000ff0200720c */ /* 0x000fda0003f05070 */
[----:B------:R-:W-:Y:S05]  /*0390*/  @P0 BRA `(.L_x_7) ;  /* 0x0000000000540947 */ /* 0x000fea0003800000 */
[----:B-1----:R-:W1:Y:S01]  /*03a0*/  I2F.U32.RP R4, R6 ;  /* 0x0000000600047306 */ /* 0x002e620000209000 */
[----:B------:R-:W2:Y:S01]  /*03b0*/  LDCU UR4, c[0x0][0x380] ;  /* 0x00007000ff0477ac */ /* 0x000ea20008000800 */
[----:B------:R-:W-:-:S06]  /*03c0*/  ISETP.NE.U32.AND P1, PT, R6, RZ, PT ;  /* 0x000000ff0600720c */ /* 0x000fcc0003f25070 */
[----:B-1----:R-:W1:Y:S02]  /*03d0*/  MUFU.RCP R4, R4 ;  /* 0x0000000400047308 */ /* 0x002e640000001000 */
[----:B-1----:R-:W-:-:S06]  /*03e0*/  VIADD R2, R4, 0xffffffe ;  /* 0x0ffffffe04027836 */ /* 0x002fcc0000000000 */
[----:B0-----:R0:W1:Y:S02]  /*03f0*/  F2I.FTZ.U32.TRUNC.NTZ R3, R2 ;  /* 0x0000000200037305 */ /* 0x001064000021f000 */
[----:B0-----:R-:W-:Y:S02]  /*0400*/  HFMA2 R2, -RZ, RZ, 0, 0 ;  /* 0x00000000ff027431 */ /* 0x001fe400000001ff */
[----:B-1----:R-:W-:-:S04]  /*0410*/  IMAD.MOV R5, RZ, RZ, -R3 ;  /* 0x000000ffff057224 */ /* 0x002fc800078e0a03 */
[----:B------:R-:W-:-:S04]  /*0420*/  IMAD R5, R5, R6, RZ ;  /* 0x0000000605057224 */ /* 0x000fc800078e02ff */
[----:B------:R-:W-:-:S06]  /*0430*/  IMAD.HI.U32 R3, R3, R5, R2 ;  /* 0x0000000503037227 */ /* 0x000fcc00078e0002 */
[----:B--2---:R-:W-:-:S04]  /*0440*/  IMAD.HI.U32 R3, R3, UR4, RZ ;  /* 0x0000000403037c27 */ /* 0x004fc8000f8e00ff */
[----:B------:R-:W-:-:S04]  /*0450*/  IMAD.MOV R3, RZ, RZ, -R3 ;  /* 0x000000ffff037224 */ /* 0x000fc800078e0a03 */
[----:B------:R-:W-:-:S05]  /*0460*/  IMAD R3, R6, R3, UR4 ;  /* 0x0000000406037e24 */ /* 0x000fca000f8e0203 */
[----:B------:R-:W-:-:S13]  /*0470*/  ISETP.GE.U32.AND P0, PT, R3, R6, PT ;  /* 0x000000060300720c */ /* 0x000fda0003f06070 */
[----:B------:R-:W-:-:S05]  /*0480*/  @P0 IMAD.IADD R3, R3, 0x1, -R6 ;  /* 0x0000000103030824 */ /* 0x000fca00078e0a06 */
[----:B------:R-:W-:-:S13]  /*0490*/  ISETP.GE.U32.AND P0, PT, R3, R6, PT ;  /* 0x000000060300720c */ /* 0x000fda0003f06070 */
[-C--:B------:R-:W-:Y:S02]  /*04a0*/  @P0 IADD3 R3, PT, PT, R3, -R6.reuse, RZ ;  /* 0x8000000603030210 */ /* 0x080fe40007ffe0ff */
[----:B------:R-:W-:-:S04]  /*04b0*/  @!P1 LOP3.LUT R3, RZ, R6, RZ, 0x33, !PT ;  /* 0x00000006ff039212 */ /* 0x000fc800078e33ff */
[----:B------:R-:W-:-:S04]  /*04c0*/  ISETP.NE.U32.AND P0, PT, R3, RZ, PT ;  /* 0x000000ff0300720c */ /* 0x000fc80003f05070 */
[----:B------:R-:W-:Y:S01]  /*04d0*/  ISETP.NE.AND.EX P0, PT, RZ, RZ, PT, P0 ;  /* 0x000000ffff00720c */ /* 0x000fe20003f05300 */
[----:B------:R-:W-:-:S12]  /*04e0*/  BRA `(.L_x_8) ;  /* 0x0000000000147947 */ /* 0x000fd80003800000 */
.L_x_7:
[----:B------:R-:W-:Y:S01]  /*04f0*/  IMAD.MOV.U32 R2, RZ, RZ, R6 ;  /* 0x000000ffff027224 */ /* 0x000fe200078e0006 */
[----:B------:R-:W-:-:S07]  /*0500*/  MOV R6, 0x520 ;  /* 0x0000052000067802 */ /* 0x000fce0000000f00 */
[----:B01----:R-:W-:Y:S05]  /*0510*/  CALL.REL.NOINC `($__internal_0_$__cuda_sm20_rem_u64) ;  /* 0x00000000005c7944 */ /* 0x003fea0003c00000 */
[----:B------:R-:W-:-:S04]  /*0520*/  ISETP.NE.U32.AND P0, PT, R5, RZ, PT ;  /* 0x000000ff0500720c */ /* 0x000fc80003f05070 */
[----:B------:R-:W-:-:S13]  /*0530*/  ISETP.NE.AND.EX P0, PT, R8, RZ, PT, P0 ;  /* 0x000000ff0800720c */ /* 0x000fda0003f05300 */
.L_x_8:
[----:B------:R-:W-:Y:S05]  /*0540*/  BSYNC.RECONVERGENT B2 ;  /* 0x0000000000027941 */ /* 0x000fea0003800200 */
.L_x_6:
[----:B------:R-:W-:Y:S05]  /*0550*/  @P0 BREAK.RELIABLE B1 ;  /* 0x0000000000010942 */ /* 0x000fea0003800100 */
[----:B------:R-:W-:Y:S05]  /*0560*/  @P0 BRA `(.L_x_1) ;  /* 0x0000000000140947 */ /* 0x000fea0003800000 */
.L_x_5:
[----:B------:R-:W-:Y:S05]  /*0570*/  BSYNC.RELIABLE B1 ;  /* 0x0000000000017941 */ /* 0x000fea0003800100 */
.L_x_4:
[----:B------:R-:W2:Y:S01]  /*0580*/  S2UR UR5, SR_CgaCtaId ;  /* 0x00000000000579c3 */ /* 0x000ea20000008800 */
[----:B------:R-:W-:Y:S02]  /*0590*/  UMOV UR4, 0x400 ;  /* 0x0000040000047882 */ /* 0x000fe40000000000 */
[----:B--2---:R-:W-:-:S09]  /*05a0*/  ULEA UR4, UR5, UR4, 0x18 ;  /* 0x0000000405047291 */ /* 0x004fd2000f8ec0ff */
[----:B------:R-:W-:Y:S03]  /*05b0*/  ATOMS.POPC.INC.32 RZ, [UR4] ;  /* 0x00000000ffff7f8c */ /* 0x000fe6000d800004 */
.L_x_1:
[----:B------:R-:W-:Y:S05]  /*05c0*/  BSYNC.RECONVERGENT B0 ;  /* 0x0000000000007941 */ /* 0x000fea0003800200 */
.L_x_0:
[----:B------:R-:W-:Y:S05]  /*05d0*/  WARPSYNC.ALL ;  /* 0x0000000000007948 */ /* 0x000fea0003800000 */
[----:B------:R-:W-:Y:S01]  /*05e0*/  BAR.SYNC.DEFER_BLOCKING 0x0 ;  /* 0x0000000000007b1d */ /* 0x000fe20000010000 */
[----:B------:R-:W-:-:S13]  /*05f0*/  ISETP.NE.AND P0, PT, R0, RZ, PT ;  /* 0x000000ff0000720c */ /* 0x000fda0003f05270 */
[----:B------:R-:W-:Y:S05]  /*0600*/  @P0 EXIT ;  /* 0x000000000000094d */ /* 0x000fea0003800000 */
[----:B------:R-:W2:Y:S01]  /*0610*/  S2UR UR5, SR_CgaCtaId ;  /* 0x00000000000579c3 */ /* 0x000ea20000008800 */
[----:B------:R-:W-:-:S07]  /*0620*/  UMOV UR4, 0x400 ;  /* 0x0000040000047882 */ /* 0x000fce0000000000 */
[----:B0-----:R-:W0:Y:S01]  /*0630*/  LDC.64 R2, c[0x0][0x388] ;  /* 0x0000e200ff027b82 */ /* 0x001e220000000a00 */
[----:B--2---:R-:W-:-:S09]  /*0640*/  ULEA UR4, UR5, UR4, 0x18 ;  /* 0x0000000405047291 */ /* 0x004fd2000f8ec0ff */
[----:B------:R-:W0:Y:S02]  /*0650*/  LDS R5, [UR4] ;  /* 0x00000004ff057984 */ /* 0x000e240008000800 */
[----:B------:R-:W0:Y:S02]  /*0660*/  LDCU.64 UR4, c[0x0][0x358] ;  /* 0x00006b00ff0477ac */ /* 0x000e240008000a00 */
[----:B0-----:R-:W-:Y:S01]  /*0670*/  REDG.E.ADD.STRONG.GPU desc[UR4][R2.64], R5 ;  /* 0x000000050200798e */ /* 0x001fe2000c12e104 */
[----:B------:R-:W-:Y:S05]  /*0680*/  EXIT ;  /* 0x000000000000794d */ /* 0x000fea0003800000 */
        .weak           $__internal_0_$__cuda_sm20_rem_u64
        .type           $__internal_0_$__cuda_sm20_rem_u64,@function
        .size           $__internal_0_$__cuda_sm20_rem_u64,(.L_x_10 - $__internal_0_$__cuda_sm20_rem_u64)
$__internal_0_$__cuda_sm20_rem_u64:
[----:B------:R-:W-:Y:S01]  /*0690*/  IMAD.MOV.U32 R12, RZ, RZ, R2 ;  /* 0x000000ffff0c7224 */ /* 0x000fe200078e0002 */
[----:B------:R-:W-:-:S04]  /*06a0*/  MOV R13, R5 ;  /* 0x00000005000d7202 */ /* 0x000fc80000000f00 */
[----:B------:R-:W0:Y:S08]  /*06b0*/  I2F.U64.RP R7, R12 ;  /* 0x0000000c00077312 */ /* 0x000e300000309000 */
[----:B0-----:R-:W0:Y:S02]  /*06c0*/  MUFU.RCP R7, R7 ;  /* 0x0000000700077308 */ /* 0x001e240000001000 */
[----:B0-----:R-:W-:-:S06]  /*06d0*/  VIADD R8, R7, 0x1ffffffe ;  /* 0x1ffffffe07087836 */ /* 0x001fcc0000000000 */
[----:B------:R-:W0:Y:S02]  /*06e0*/  F2I.U64.TRUNC R8, R8 ;  /* 0x0000000800087311 */ /* 0x000e24000020d800 */
[----:B0-----:R-:W-:-:S04]  /*06f0*/  IMAD.WIDE.U32 R10, R8, R2, RZ ;  /* 0x00000002080a7225 */ /* 0x001fc800078e00ff */
[----:B------:R-:W-:Y:S01]  /*0700*/  IMAD R11, R8, R5, R11 ;  /* 0x00000005080b7224 */ /* 0x000fe200078e020b */
[----:B------:R-:W-:-:S03]  /*0710*/  IADD3 R15, P0, PT, RZ, -R10, RZ ;  /* 0x8000000aff0f7210 */ /* 0x000fc60007f1e0ff */
[----:B------:R-:W-:Y:S02]  /*0720*/  IMAD R11, R9, R2, R11 ;  /* 0x00000002090b7224 */ /* 0x000fe400078e020b */
[----:B------:R-:W-:-:S04]  /*0730*/  IMAD.HI.U32 R10, R8, R15, RZ ;  /* 0x0000000f080a7227 */ /* 0x000fc800078e00ff */
[----:B------:R-:W-:Y:S01]  /*0740*/  IMAD.X R17, RZ, RZ, ~R11, P0 ;  /* 0x000000ffff117224 */ /* 0x000fe200000e0e0b */
[----:B------:R-:W-:-:S03]  /*0750*/  MOV R11, R8 ;  /* 0x00000008000b7202 */ /* 0x000fc60000000f00 */
[-C--:B------:R-:W-:Y:S02]  /*0760*/  IMAD R13, R9, R17.reuse, RZ ;  /* 0x00000011090d7224 */ /* 0x080fe400078e02ff */
[----:B------:R-:W-:-:S04]  /*0770*/  IMAD.WIDE.U32 R10, P0, R8, R17, R10 ;  /* 0x00000011080a7225 */ /* 0x000fc8000780000a */
[----:B------:R-:W-:-:S04]  /*0780*/  IMAD.HI.U32 R7, R9, R17, RZ ;  /* 0x0000001109077227 */ /* 0x000fc800078e00ff */
[----:B------:R-:W-:-:S04]  /*0790*/  IMAD.HI.U32 R10, P1, R9, R15, R10 ;  /* 0x0000000f090a7227 */ /* 0x000fc8000782000a */
[----:B------:R-:W-:Y:S01]  /*07a0*/  IMAD.X R7, R7, 0x1, R9, P0 ;  /* 0x0000000107077824 */ /* 0x000fe200000e0609 */
[----:B------:R-:W-:-:S04]  /*07b0*/  IADD3 R11, P2, PT, R13, R10, RZ ;  /* 0x0000000a0d0b7210 */ /* 0x000fc80007f5e0ff */
[----:B------:R-:W-:Y:S01]  /*07c0*/  IADD3.X R7, PT, PT, RZ, RZ, R7, P2, P1 ;  /* 0x000000ffff077210 */ /* 0x000fe200017e2407 */
[----:B------:R-:W-:-:S04]  /*07d0*/  IMAD.WIDE.U32 R8, R11, R2, RZ ;  /* 0x000000020b087225 */ /* 0x000fc800078e00ff */
[----:B------:R-:W-:Y:S01]  /*07e0*/  IMAD R9, R11, R5, R9 ;  /* 0x000000050b097224 */ /* 0x000fe200078e0209 */
[----:B------:R-:W-:-:S03]  /*07f0*/  IADD3 R13, P0, PT, RZ, -R8, RZ ;  /* 0x80000008ff0d7210 */ /* 0x000fc60007f1e0ff */
[----:B------:R-:W-:Y:S02]  /*0800*/  IMAD R9, R7, R2, R9 ;  /* 0x0000000207097224 */ /* 0x000fe400078e0209 */
[----:B------:R-:W-:-:S04]  /*0810*/  IMAD.HI.U32 R10, R11, R13, RZ ;  /* 0x0000000d0b0a7227 */ /* 0x000fc800078e00ff */
[----:B------:R-:W-:Y:S02]  /*0820*/  IMAD.X R8, RZ, RZ, ~R9, P0 ;  /* 0x000000ffff087224 */ /* 0x000fe400000e0e09 */
[----:B------:R-:W-:Y:S02]  /*0830*/  IMAD.MOV.U32 R9, RZ, RZ, RZ ;  /* 0x000000ffff097224 */ /* 0x000fe400078e00ff */
[----:B------:R-:W-:-:S04]  /*0840*/  IMAD.WIDE.U32 R10, P0, R11, R8, R10 ;  /* 0x000000080b0a7225 */ /* 0x000fc8000780000a */
[C---:B------:R-:W-:Y:S02]  /*0850*/  IMAD R12, R7.reuse, R8, RZ ;  /* 0x00000008070c7224 */ /* 0x040fe400078e02ff */
[----:B------:R-:W-:-:S04]  /*0860*/  IMAD.HI.U32 R11, P1, R7, R13, R10 ;  /* 0x0000000d070b7227 */ /* 0x000fc8000782000a */
[----:B------:R-:W-:Y:S01]  /*0870*/  IMAD.HI.U32 R8, R7, R8, RZ ;  /* 0x0000000807087227 */ /* 0x000fe200078e00ff */
[----:B------:R-:W-:-:S04]  /*0880*/  IADD3 R11, P2, PT, R12, R11, RZ ;  /* 0x0000000b0c0b7210 */ /* 0x000fc80007f5e0ff */
[----:B------:R-:W-:Y:S01]  /*0890*/  IADD3.X R7, PT, PT, R8, R7, RZ, P0, !PT ;  /* 0x0000000708077210 */ /* 0x000fe200007fe4ff */
[----:B------:R-:W-:-:S03]  /*08a0*/  IMAD.HI.U32 R8, R11, R3, RZ ;  /* 0x000000030b087227 */ /* 0x000fc600078e00ff */
[----:B------:R-:W-:Y:S01]  /*08b0*/  IADD3.X R7, PT, PT, RZ, RZ, R7, P2, P1 ;  /* 0x000000ffff077210 */ /* 0x000fe200017e2407 */
[----:B------:R-:W-:-:S04]  /*08c0*/  IMAD.WIDE.U32 R8, R11, R4, R8 ;  /* 0x000000040b087225 */ /* 0x000fc800078e0008 */
[C---:B------:R-:W-:Y:S02]  /*08d0*/  IMAD R11, R7.reuse, R4, RZ ;  /* 0x00000004070b7224 */ /* 0x040fe400078e02ff */
[----:B------:R-:W-:-:S04]  /*08e0*/  IMAD.HI.U32 R8, P0, R7, R3, R8 ;  /* 0x0000000307087227 */ /* 0x000fc80007800008 */
[----:B------:R-:W-:Y:S01]  /*08f0*/  IMAD.HI.U32 R7, R7, R4, RZ ;  /* 0x0000000407077227 */ /* 0x000fe200078e00ff */
[----:B------:R-:W-:-:S03]  /*0900*/  IADD3 R11, P1, PT, R11, R8, RZ ;  /* 0x000000080b0b7210 */ /* 0x000fc60007f3e0ff */
[----:B------:R-:W-:Y:S02]  /*0910*/  IMAD.X R7, RZ, RZ, R7, P0 ;  /* 0x000000ffff077224 */ /* 0x000fe400000e0607 */
[----:B------:R-:W-:-:S03]  /*0920*/  IMAD.WIDE.U32 R8, R11, R2, RZ ;  /* 0x000000020b087225 */ /* 0x000fc600078e00ff */
[----:B------:R-:W-:Y:S01]  /*0930*/  IADD3.X R7, PT, PT, RZ, R7, RZ, P1, !PT ;  /* 0x00000007ff077210 */ /* 0x000fe20000ffe4ff */
[----:B------:R-:W-:Y:S01]  /*0940*/  IMAD R11, R11, R5, R9 ;  /* 0x000000050b0b7224 */ /* 0x000fe200078e0209 */
[----:B------:R-:W-:-:S03]  /*0950*/  IADD3 R13, P1, PT, -R8, R3, RZ ;  /* 0x00000003080d7210 */ /* 0x000fc60007f3e1ff */
[-C--:B------:R-:W-:Y:S01]  /*0960*/  IMAD R7, R7, R2.reuse, R11 ;  /* 0x0000000207077224 */ /* 0x080fe200078e020b */
[----:B------:R-:W-:-:S03]  /*0970*/  ISETP.GE.U32.AND P0, PT, R13, R2, PT ;  /* 0x000000020d00720c */ /* 0x000fc60003f06070 */
[----:B------:R-:W-:Y:S01]  /*0980*/  IMAD.X R8, R4, 0x1, ~R7, P1 ;  /* 0x0000000104087824 */ /* 0x000fe200008e0e07 */
[----:B------:R-:W-:-:S04]  /*0990*/  IADD3 R9, P1, PT, -R2, R13, RZ ;  /* 0x0000000d02097210 */ /* 0x000fc80007f3e1ff */
[C---:B------:R-:W-:Y:S01]  /*09a0*/  ISETP.GE.U32.AND.EX P0, PT, R8.reuse, R5, PT, P0 ;  /* 0x000000050800720c */ /* 0x040fe20003f06100 */
[----:B------:R-:W-:Y:S01]  /*09b0*/  IMAD.X R10, R8, 0x1, ~R5, P1 ;  /* 0x00000001080a7824 */ /* 0x000fe200008e0e05 */
[----:B------:R-:W-:Y:S02]  /*09c0*/  ISETP.NE.U32.AND P1, PT, R2, RZ, PT ;  /* 0x000000ff0200720c */ /* 0x000fe40003f25070 */
[----:B------:R-:W-:Y:S02]  /*09d0*/  SEL R9, R9, R13, P0 ;  /* 0x0000000d09097207 */ /* 0x000fe40000000000 */
[----:B------:R-:W-:Y:S02]  /*09e0*/  SEL R10, R10, R8, P0 ;  /* 0x000000080a0a7207 */ /* 0x000fe40000000000 */
[----:B------:R-:W-:Y:S02]  /*09f0*/  ISETP.GE.U32.AND P0, PT, R9, R2, PT ;  /* 0x000000020900720c */ /* 0x000fe40003f06070 */
[----:B------:R-:W-:-:S02]  /*0a00*/  IADD3 R7, P2, PT, -R2, R9, RZ ;  /* 0x0000000902077210 */ /* 0x000fc40007f5e1ff */
[----:B------:R-:W-:Y:S02]  /*0a10*/  ISETP.GE.U32.AND.EX P0, PT, R10, R5, PT, P0 ;  /* 0x000000050a00720c */ /* 0x000fe40003f06100 */
[CC--:B------:R-:W-:Y:S02]  /*0a20*/  IADD3.X R8, PT, PT, ~R5.reuse, R10.reuse, RZ, P2, !PT ;  /* 0x0000000a05087210 */ /* 0x0c0fe400017fe5ff */
[----:B------:R-:W-:Y:S02]  /*0a30*/  ISETP.NE.AND.EX P1, PT, R5, RZ, PT, P1 ;  /* 0x000000ff0500720c */ /* 0x000fe40003f25310 */
[----:B------:R-:W-:Y:S01]  /*0a40*/  SEL R5, R7, R9, P0 ;  /* 0x0000000907057207 */ /* 0x000fe20000000000 */
[----:B------:R-:W-:Y:S01]  /*0a50*/  IMAD.MOV.U32 R7, RZ, RZ, 0x0 ;  /* 0x00000000ff077424 */ /* 0x000fe200078e00ff */
[----:B------:R-:W-:Y:S02]  /*0a60*/  SEL R8, R8, R10, P0 ;  /* 0x0000000a08087207 */ /* 0x000fe40000000000 */
[----:B------:R-:W-:-:S02]  /*0a70*/  SEL R5, R5, 0xffffffff, P1 ;  /* 0xffffffff05057807 */ /* 0x000fc40000800000 */
[----:B------:R-:W-:Y:S01]  /*0a80*/  SEL R8, R8, 0xffffffff, P1 ;  /* 0xffffffff08087807 */ /* 0x000fe20000800000 */
[----:B------:R-:W-:Y:S06]  /*0a90*/  RET.REL.NODEC R6 `(_Z21trial_division_kernelyPi) ;  /* 0xfffffff406587950 */ /* 0x000fec0003c3ffff */
.L_x_9:
[----:B------:R-:W-:-:S00]  /*0aa0*/  BRA `(.L_x_9) ;  /* 0xfffffffc00fc7947 */ /* 0x000fc0000383ffff */
[----:B------:R-:W-:-:S00]  /*0ab0*/  NOP ;  /* 0x0000000000007918 */ /* 0x000fc00000000000 */
        /* <DEDUP_REMOVED lines=12> */
.L_x_10:


//--------------------- .nv.shared._Z21trial_division_kernelyPi --------------------------
	.section	.nv.shared._Z21trial_division_kernelyPi,"aw",@nobits
	.sectionflags	@""
	.align	4
.nv.shared._Z21trial_division_kernelyPi:
	.zero		1028


//--------------------- .nv.shared.reserved.0     --------------------------
	.section	.nv.shared.reserved.0,"aw",@nobits
	.weak		__nv_reservedSMEM_offset_0_alias
	.size		__nv_reservedSMEM_offset_0_alias, 0, 64
	.other		__nv_reservedSMEM_offset_0_alias,@"STO_CUDA_RESERVED_SHARED STV_DEFAULT"
__nv_reservedSMEM_offset_0_alias:
	.zero		0
	.zero		64


//--------------------- .nv.constant0._Z21trial_division_kernelyPi --------------------------
	.section	.nv.constant0._Z21trial_division_kernelyPi,"a",@progbits
	.sectionflags	@""
	.align	4
.nv.constant0._Z21trial_division_kernelyPi:
	.zero		912


//--------------------- SYMBOLS --------------------------

	.type		.nv.reservedSmem.offset0,@object
	.size		.nv.reservedSmem.offset0,0x4
	.type		.nv.reservedSmem.cap,@object
	.size		.nv.reservedSmem.cap,0x4
